//
// Generated by NVIDIA NVVM Compiler
//
// Compiler Build ID: CL-36424714
// Cuda compilation tools, release 13.0, V13.0.88
// Based on NVVM 20.0.0
//

.version 9.0
.target sm_100
.address_size 64

	// .globl	_Z4testP7point3DS0_

.visible .entry _Z4testP7point3DS0_(
	.param .u64 .ptr .align 1 _Z4testP7point3DS0__param_0,
	.param .u64 .ptr .align 1 _Z4testP7point3DS0__param_1
)
{
	.reg .b32 	%r<5>;
	.reg .b32 	%f<7>;
	.reg .b64 	%rd<8>;

	ld.param.u64 	%rd1, [_Z4testP7point3DS0__param_0];
	ld.param.u64 	%rd2, [_Z4testP7point3DS0__param_1];
	cvta.to.global.u64 	%rd3, %rd1;
	cvta.to.global.u64 	%rd4, %rd2;
	mov.u32 	%r1, %ntid.x;
	mov.u32 	%r2, %ctaid.x;
	mov.u32 	%r3, %tid.x;
	mad.lo.s32 	%r4, %r1, %r2, %r3;
	mul.wide.s32 	%rd5, %r4, 12;
	add.s64 	%rd6, %rd4, %rd5;
	ld.global.f32 	%f1, [%rd6];
	neg.f32 	%f2, %f1;
	add.s64 	%rd7, %rd3, %rd5;
	st.global.f32 	[%rd7], %f2;
	ld.global.f32 	%f3, [%rd6+4];
	neg.f32 	%f4, %f3;
	st.global.f32 	[%rd7+4], %f4;
	ld.global.f32 	%f5, [%rd6+8];
	neg.f32 	%f6, %f5;
	st.global.f32 	[%rd7+8], %f6;
	ret;

}


// ===== COMPILED SASS (sm_100) =====

	.target	sm_100

	.elftype	@"ET_EXEC"


//--------------------- .note.nv.tkinfo           --------------------------
	.section	.note.nv.tkinfo,"",@"SHT_NOTE"
	.sectionflags	@"SHF_NOTE_NV_TKINFO"
	.tkinfo
        /*0018*/ 	.word	0x00000002
        /*0030*/ 	.string	""
        /*0030*/ 	.string	"ptxas"
        /*0030*/ 	.string	"Cuda compilation tools, release 13.0, V13.0.88"
        /*0030*/ 	.string	"Build cuda_13.0.r13.0/compiler.36424714_0"
        /*0030*/ 	.string	"-arch sm_100 -m 64 "



//--------------------- .note.nv.cuinfo           --------------------------
	.section	.note.nv.cuinfo,"",@"SHT_NOTE"
	.sectionflags	@"SHF_NOTE_NV_CUINFO"
        /*0018*/ 	.short	0x0002
        /*001a*/ 	.short	0x0064
        /*001c*/ 	.short	0x0082
	.zero		2


//--------------------- .nv.info                  --------------------------
	.section	.nv.info,"",@"SHT_CUDA_INFO"
	.align	4


	//----- nvinfo : EIATTR_REGCOUNT
	.align		4
        /*0000*/ 	.byte	0x04, 0x2f
        /*0002*/ 	.short	(.L_1 - .L_0)
	.align		4
.L_0:
        /*0004*/ 	.word	index@(_Z4testP7point3DS0_)
        /*0008*/ 	.word	0x0000000e


	//----- nvinfo : EIATTR_FRAME_SIZE
	.align		4
.L_1:
        /*000c*/ 	.byte	0x04, 0x11
        /*000e*/ 	.short	(.L_3 - .L_2)
	.align		4
.L_2:
        /*0010*/ 	.word	index@(_Z4testP7point3DS0_)
        /*0014*/ 	.word	0x00000000


	//----- nvinfo : EIATTR_MIN_STACK_SIZE
	.align		4
.L_3:
        /*0018*/ 	.byte	0x04, 0x12
        /*001a*/ 	.short	(.L_5 - .L_4)
	.align		4
.L_4:
        /*001c*/ 	.word	index@(_Z4testP7point3DS0_)
        /*0020*/ 	.word	0x00000000
.L_5:


//--------------------- .nv.compat                --------------------------
	.section	.nv.compat,"",@"SHT_CUDA_COMPAT_INFO"
	.align	4
        /*0000*/ 	.byte	0x02, 0x09, 0x00, 0x00, 0x02, 0x02, 0x01, 0x00, 0x02, 0x05, 0x05, 0x00, 0x03, 0x07, 0x01, 0x01
        /*0010*/ 	.byte	0x02, 0x03, 0x00, 0x00, 0x02, 0x06, 0x01, 0x00, 0x04, 0x0b, 0x08, 0x00, 0x09, 0x00, 0x00, 0x00
        /*0020*/ 	.byte	0x00, 0x00, 0x00, 0x00


//--------------------- .nv.info._Z4testP7point3DS0_ --------------------------
	.section	.nv.info._Z4testP7point3DS0_,"",@"SHT_CUDA_INFO"
	.sectionflags	@""
	.align	4


	//----- nvinfo : EIATTR_CUDA_API_VERSION
	.align		4
        /*0000*/ 	.byte	0x04, 0x37
        /*0002*/ 	.short	(.L_7 - .L_6)
.L_6:
        /*0004*/ 	.word	0x00000082


	//----- nvinfo : EIATTR_KPARAM_INFO
	.align		4
.L_7:
        /*0008*/ 	.byte	0x04, 0x17
        /*000a*/ 	.short	(.L_9 - .L_8)
.L_8:
        /*000c*/ 	.word	0x00000000
        /*0010*/ 	.short	0x0001
        /*0012*/ 	.short	0x0008
        /*0014*/ 	.byte	0x00, 0xf5, 0x21, 0x00


	//----- nvinfo : EIATTR_KPARAM_INFO
	.align		4
.L_9:
        /*0018*/ 	.byte	0x04, 0x17
        /*001a*/ 	.short	(.L_11 - .L_10)
.L_10:
        /*001c*/ 	.word	0x00000000
        /*0020*/ 	.short	0x0000
        /*0022*/ 	.short	0x0000
        /*0024*/ 	.byte	0x00, 0xf5, 0x21, 0x00


	//----- nvinfo : EIATTR_SPARSE_MMA_MASK
	.align		4
.L_11:
        /*0028*/ 	.byte	0x03, 0x50
        /*002a*/ 	.short	0x0000


	//----- nvinfo : EIATTR_MAXREG_COUNT
	.align		4
        /*002c*/ 	.byte	0x03, 0x1b
        /*002e*/ 	.short	0x00ff


	//----- nvinfo : EIATTR_MERCURY_ISA_VERSION
	.align		4
        /*0030*/ 	.byte	0x03, 0x5f
        /*0032*/ 	.short	0x0101


	//----- nvinfo : EIATTR_VRC_CTA_INIT_COUNT
	.align		4
        /*0034*/ 	.byte	0x02, 0x4a
	.zero		1
	.zero		1


	//----- nvinfo : EIATTR_EXIT_INSTR_OFFSETS
	.align		4
        /*0038*/ 	.byte	0x04, 0x1c
        /*003a*/ 	.short	(.L_13 - .L_12)


	//   ....[0]....
.L_12:
        /*003c*/ 	.word	0x00000130


	//----- nvinfo : EIATTR_CBANK_PARAM_SIZE
	.align		4
.L_13:
        /*0040*/ 	.byte	0x03, 0x19
        /*0042*/ 	.short	0x0010


	//----- nvinfo : EIATTR_PARAM_CBANK
	.align		4
        /*0044*/ 	.byte	0x04, 0x0a
        /*0046*/ 	.short	(.L_15 - .L_14)
	.align		4
.L_14:
        /*0048*/ 	.word	index@(.nv.constant0._Z4testP7point3DS0_)
        /*004c*/ 	.short	0x0380
        /*004e*/ 	.short	0x0010


	//----- nvinfo : EIATTR_SW_WAR
	.align		4
.L_15:
        /*0050*/ 	.byte	0x04, 0x36
        /*0052*/ 	.short	(.L_17 - .L_16)
.L_16:
        /*0054*/ 	.word	0x00000008
.L_17:


//--------------------- .nv.callgraph             --------------------------
	.section	.nv.callgraph,"",@"SHT_CUDA_CALLGRAPH"
	.align	4
	.sectionentsize	8
	.align		4
        /*0000*/ 	.word	0x00000000
	.align		4
        /*0004*/ 	.word	0xffffffff
	.align		4
        /*0008*/ 	.word	0x00000000
	.align		4
        /*000c*/ 	.word	0xfffffffe
	.align		4
        /*0010*/ 	.word	0x00000000
	.align		4
        /*0014*/ 	.word	0xfffffffd
	.align		4
        /*0018*/ 	.word	0x00000000
	.align		4
        /*001c*/ 	.word	0xfffffffc


//--------------------- .text._Z4testP7point3DS0_ --------------------------
	.section	.text._Z4testP7point3DS0_,"ax",@progbits
	.align	128
        .global         _Z4testP7point3DS0_
        .type           _Z4testP7point3DS0_,@function
        .size           _Z4testP7point3DS0_,(.L_x_1 - _Z4testP7point3DS0_)
        .other          _Z4testP7point3DS0_,@"STO_CUDA_ENTRY STV_DEFAULT"
_Z4testP7point3DS0_:
.text._Z4testP7point3DS0_:
[----:B------:R-:W-:Y:S01]  /*0000*/  LDC R1, c[0x0][0x37c] ;  /* 0x0000df00ff017b82 */ /* 0x000fe20000000800 */
[----:B------:R-:W0:Y:S07]  /*0010*/  S2R R7, SR_CTAID.X ;  /* 0x0000000000077919 */ /* 0x000e2e0000002500 */
[----:B------:R-:W1:Y:S01]  /*0020*/  LDC.64 R2, c[0x0][0x388] ;  /* 0x0000e200ff027b82 */ /* 0x000e620000000a00 */
[----:B------:R-:W0:Y:S01]  /*0030*/  LDCU UR6, c[0x0][0x360] ;  /* 0x00006c00ff0677ac */ /* 0x000e220008000800 */
[----:B------:R-:W0:Y:S01]  /*0040*/  S2R R0, SR_TID.X ;  /* 0x0000000000007919 */ /* 0x000e220000002100 */
[----:B------:R-:W2:Y:S05]  /*0050*/  LDCU.64 UR4, c[0x0][0x358] ;  /* 0x00006b00ff0477ac */ /* 0x000eaa0008000a00 */
[----:B------:R-:W3:Y:S01]  /*0060*/  LDC.64 R4, c[0x0][0x380] ;  /* 0x0000e000ff047b82 */ /* 0x000ee20000000a00 */
[----:B0-----:R-:W-:-:S04]  /*0070*/  IMAD R7, R7, UR6, R0 ;  /* 0x0000000607077c24 */ /* 0x001fc8000f8e0200 */
[----:B-1----:R-:W-:-:S05]  /*0080*/  IMAD.WIDE R2, R7, 0xc, R2 ;  /* 0x0000000c07027825 */ /* 0x002fca00078e0202 */
[----:B--2---:R-:W2:Y:S01]  /*0090*/  LDG.E R0, desc[UR4][R2.64] ;  /* 0x0000000402007981 */ /* 0x004ea2000c1e1900 */
[----:B---3--:R-:W-:-:S04]  /*00a0*/  IMAD.WIDE R4, R7, 0xc, R4 ;  /* 0x0000000c07047825 */ /* 0x008fc800078e0204 */
[----:B--2---:R-:W-:-:S05]  /*00b0*/  FADD R7, -R0, -RZ ;  /* 0x800000ff00077221 */ /* 0x004fca0000000100 */
[----:B------:R-:W-:Y:S04]  /*00c0*/  STG.E desc[UR4][R4.64], R7 ;  /* 0x0000000704007986 */ /* 0x000fe8000c101904 */
[----:B------:R-:W2:Y:S02]  /*00d0*/  LDG.E R0, desc[UR4][R2.64+0x4] ;  /* 0x0000040402007981 */ /* 0x000ea4000c1e1900 */
[----:B--2---:R-:W-:-:S05]  /*00e0*/  FADD R9, -R0, -RZ ;  /* 0x800000ff00097221 */ /* 0x004fca0000000100 */
[----:B------:R-:W-:Y:S04]  /*00f0*/  STG.E desc[UR4][R4.64+0x4], R9 ;  /* 0x0000040904007986 */ /* 0x000fe8000c101904 */
[----:B------:R-:W2:Y:S02]  /*0100*/  LDG.E R0, desc[UR4][R2.64+0x8] ;  /* 0x0000080402007981 */ /* 0x000ea4000c1e1900 */
[----:B--2---:R-:W-:-:S05]  /*0110*/  FADD R11, -R0, -RZ ;  /* 0x800000ff000b7221 */ /* 0x004fca0000000100 */
[----:B------:R-:W-:Y:S01]  /*0120*/  STG.E desc[UR4][R4.64+0x8], R11 ;  /* 0x0000080b04007986 */ /* 0x000fe2000c101904 */
[----:B------:R-:W-:Y:S05]  /*0130*/  EXIT ;  /* 0x000000000000794d */ /* 0x000fea0003800000 */
.L_x_0:
[----:B------:R-:W-:-:S00]  /*0140*/  BRA `(.L_x_0) ;  /* 0xfffffffc00fc7947 */ /* 0x000fc0000383ffff */
[----:B------:R-:W-:-:S00]  /*0150*/  NOP ;  /* 0x0000000000007918 */ /* 0x000fc00000000000 */
        /* <DEDUP_REMOVED lines=10> */
.L_x_1:


//--------------------- .nv.shared.reserved.0     --------------------------
	.section	.nv.shared.reserved.0,"aw",@nobits
	.weak		__nv_reservedSMEM_offset_0_alias
	.size		__nv_reservedSMEM_offset_0_alias, 0, 64
	.other		__nv_reservedSMEM_offset_0_alias,@"STO_CUDA_RESERVED_SHARED STV_DEFAULT"
__nv_reservedSMEM_offset_0_alias:
	.zero		0
	.zero		64


//--------------------- .nv.constant0._Z4testP7point3DS0_ --------------------------
	.section	.nv.constant0._Z4testP7point3DS0_,"a",@progbits
	.sectionflags	@""
	.align	4
.nv.constant0._Z4testP7point3DS0_:
	.zero		912


//--------------------- SYMBOLS --------------------------

	.type		.nv.reservedSmem.offset0,@object
	.size		.nv.reservedSmem.offset0,0x4
